	.headerflags	@"EF_CUDA_TEXMODE_UNIFIED EF_CUDA_64BIT_ADDRESS EF_CUDA_ACCELERATORS EF_CUDA_SM90 EF_CUDA_VIRTUAL_SM(EF_CUDA_SM90)"
	.elftype	@"ET_EXEC"


//--------------------- .nv.info                  --------------------------
	.section	.nv.info,"",@"SHT_CUDA_INFO"
	.align	4


	//----- nvinfo : EIATTR_REGCOUNT
	.align		4
        /*0000*/ 	.byte	0x04, 0x2f
        /*0002*/ 	.short	(.L_1 - .L_0)
	.align		4
.L_0:
        /*0004*/ 	.word	index@(triton_poi_fused_cat_28)
        /*0008*/ 	.word	0x00000012


	//----- nvinfo : EIATTR_MIN_STACK_SIZE
	.align		4
.L_1:
        /*000c*/ 	.byte	0x04, 0x12
        /*000e*/ 	.short	(.L_3 - .L_2)
	.align		4
.L_2:
        /*0010*/ 	.word	index@(triton_poi_fused_cat_28)
        /*0014*/ 	.word	0x00000000


	//----- nvinfo : EIATTR_FRAME_SIZE
	.align		4
.L_3:
        /*0018*/ 	.byte	0x04, 0x11
        /*001a*/ 	.short	(.L_5 - .L_4)
	.align		4
.L_4:
        /*001c*/ 	.word	index@(triton_poi_fused_cat_28)
        /*0020*/ 	.word	0x00000000


	//----- nvinfo : EIATTR_MIN_STACK_SIZE
	.align		4
.L_5:
        /*0024*/ 	.byte	0x04, 0x12
        /*0026*/ 	.short	(.L_7 - .L_6)
	.align		4
.L_6:
        /*0028*/ 	.word	index@(triton_poi_fused_cat_28)
        /*002c*/ 	.word	0x00000000
.L_7:


//--------------------- .nv.info.triton_poi_fused_cat_28 --------------------------
	.section	.nv.info.triton_poi_fused_cat_28,"",@"SHT_CUDA_INFO"
	.sectionflags	@""
	.align	4


	//----- nvinfo : EIATTR_CUDA_API_VERSION
	.align		4
        /*0000*/ 	.byte	0x04, 0x37
        /*0002*/ 	.short	(.L_9 - .L_8)
.L_8:
        /*0004*/ 	.word	0x0000007c


	//----- nvinfo : EIATTR_KPARAM_INFO
	.align		4
.L_9:
        /*0008*/ 	.byte	0x04, 0x17
        /*000a*/ 	.short	(.L_11 - .L_10)
.L_10:
        /*000c*/ 	.word	0x00000000
        /*0010*/ 	.short	0x0003
        /*0012*/ 	.short	0x0018
        /*0014*/ 	.byte	0x00, 0xf0, 0x11, 0x00


	//----- nvinfo : EIATTR_KPARAM_INFO
	.align		4
.L_11:
        /*0018*/ 	.byte	0x04, 0x17
        /*001a*/ 	.short	(.L_13 - .L_12)
.L_12:
        /*001c*/ 	.word	0x00000000
        /*0020*/ 	.short	0x0002
        /*0022*/ 	.short	0x0010
        /*0024*/ 	.byte	0x00, 0xf4, 0x21, 0x00


	//----- nvinfo : EIATTR_KPARAM_INFO
	.align		4
.L_13:
        /*0028*/ 	.byte	0x04, 0x17
        /*002a*/ 	.short	(.L_15 - .L_14)
.L_14:
        /*002c*/ 	.word	0x00000000
        /*0030*/ 	.short	0x0001
        /*0032*/ 	.short	0x0008
        /*0034*/ 	.byte	0x00, 0xf4, 0x21, 0x00


	//----- nvinfo : EIATTR_KPARAM_INFO
	.align		4
.L_15:
        /*0038*/ 	.byte	0x04, 0x17
        /*003a*/ 	.short	(.L_17 - .L_16)
.L_16:
        /*003c*/ 	.word	0x00000000
        /*0040*/ 	.short	0x0000
        /*0042*/ 	.short	0x0000
        /*0044*/ 	.byte	0x00, 0xf4, 0x21, 0x00


	//----- nvinfo : EIATTR_SPARSE_MMA_MASK
	.align		4
.L_17:
        /*0048*/ 	.byte	0x03, 0x50
        /*004a*/ 	.short	0x0000


	//----- nvinfo : EIATTR_MAXREG_COUNT
	.align		4
        /*004c*/ 	.byte	0x03, 0x1b
        /*004e*/ 	.short	0x00ff


	//----- nvinfo : EIATTR_EXIT_INSTR_OFFSETS
	.align		4
        /*0050*/ 	.byte	0x04, 0x1c
        /*0052*/ 	.short	(.L_19 - .L_18)


	//   ....[0]....
.L_18:
        /*0054*/ 	.word	0x00000530


	//----- nvinfo : EIATTR_REQNTID
	.align		4
.L_19:
        /*0058*/ 	.byte	0x04, 0x10
        /*005a*/ 	.short	(.L_21 - .L_20)
.L_20:
        /*005c*/ 	.word	0x00000080
        /*0060*/ 	.word	0x00000001
        /*0064*/ 	.word	0x00000001


	//----- nvinfo : EIATTR_CBANK_PARAM_SIZE
	.align		4
.L_21:
        /*0068*/ 	.byte	0x03, 0x19
        /*006a*/ 	.short	0x001c


	//----- nvinfo : EIATTR_PARAM_CBANK
	.align		4
        /*006c*/ 	.byte	0x04, 0x0a
        /*006e*/ 	.short	(.L_23 - .L_22)
	.align		4
.L_22:
        /*0070*/ 	.word	index@(.nv.constant0.triton_poi_fused_cat_28)
        /*0074*/ 	.short	0x0210
        /*0076*/ 	.short	0x001c


	//----- nvinfo : EIATTR_SW_WAR
	.align		4
.L_23:
        /*0078*/ 	.byte	0x04, 0x36
        /*007a*/ 	.short	(.L_25 - .L_24)
.L_24:
        /*007c*/ 	.word	0x00000008
.L_25:


//--------------------- .nv.callgraph             --------------------------
	.section	.nv.callgraph,"",@"SHT_CUDA_CALLGRAPH"
	.align	4
	.sectionentsize	8
	.align		4
        /*0000*/ 	.word	0x00000000
	.align		4
        /*0004*/ 	.word	0xffffffff
	.align		4
        /*0008*/ 	.word	0x00000000
	.align		4
        /*000c*/ 	.word	0xfffffffe
	.align		4
        /*0010*/ 	.word	0x00000000
	.align		4
        /*0014*/ 	.word	0xfffffffd
	.align		4
        /*0018*/ 	.word	0x00000000
	.align		4
        /*001c*/ 	.word	0xfffffffc


//--------------------- .text.triton_poi_fused_cat_28 --------------------------
	.section	.text.triton_poi_fused_cat_28,"ax",@progbits
	.align	128
        .global         triton_poi_fused_cat_28
        .type           triton_poi_fused_cat_28,@function
        .size           triton_poi_fused_cat_28,(.L_x_1 - triton_poi_fused_cat_28)
        .other          triton_poi_fused_cat_28,@"STO_CUDA_ENTRY STV_DEFAULT"
triton_poi_fused_cat_28:
.text.triton_poi_fused_cat_28:
[----:B------:R-:W-:Y:S01]  /*0000*/  LDC R1, c[0x0][0x28] ;  /* 0x00000a00ff017b82 */ /* 0x000fe20000000800 */
[----:B------:R-:W1:Y:S07]  /*0010*/  S2R R0, SR_TID.X ;  /* 0x0000000000007919 */ /* 0x000e6e0000002100 */
[----:B------:R-:W2:Y:S01]  /*0020*/  LDC.64 R6, c[0x0][0x210] ;  /* 0x00008400ff067b82 */ /* 0x000ea20000000a00 */
[----:B------:R-:W-:Y:S01]  /*0030*/  ULDC.64 UR4, c[0x0][0x208] ;  /* 0x0000820000047ab9 */ /* 0x000fe20000000a00 */
[----:B------:R-:W3:Y:S06]  /*0040*/  S2R R3, SR_CTAID.X ;  /* 0x0000000000037919 */ /* 0x000eec0000002500 */
[----:B------:R-:W4:Y:S01]  /*0050*/  LDC.64 R8, c[0x0][0x218] ;  /* 0x00008600ff087b82 */ /* 0x000f220000000a00 */
[----:B-1----:R-:W-:-:S04]  /*0060*/  SHF.L.U32 R0, R0, 0x1, RZ ;  /* 0x0000000100007819 */ /* 0x002fc800000006ff */
[----:B------:R-:W-:-:S04]  /*0070*/  LOP3.LUT R0, R0, 0xfe, RZ, 0xc0, !PT ;  /* 0x000000fe00007812 */ /* 0x000fc800078ec0ff */
[----:B---3--:R-:W-:-:S04]  /*0080*/  LEA R0, R3, R0, 0x8 ;  /* 0x0000000003007211 */ /* 0x008fc800078e40ff */
[----:B------:R-:W-:-:S04]  /*0090*/  SHF.R.S32.HI R3, RZ, 0x1f, R0 ;  /* 0x0000001fff037819 */ /* 0x000fc80000011400 */
[----:B------:R-:W-:-:S04]  /*00a0*/  LEA.HI R3, R3, R0, RZ, 0xc ;  /* 0x0000000003037211 */ /* 0x000fc800078f60ff */
[----:B------:R-:W-:Y:S02]  /*00b0*/  LOP3.LUT R5, R3, 0xfffff000, RZ, 0xc0, !PT ;  /* 0xfffff00003057812 */ /* 0x000fe400078ec0ff */
[----:B------:R-:W-:Y:S02]  /*00c0*/  SHF.R.S32.HI R3, RZ, 0xc, R3 ;  /* 0x0000000cff037819 */ /* 0x000fe40000011403 */
[----:B------:R-:W-:Y:S02]  /*00d0*/  IADD3 R2, R0, -R5, RZ ;  /* 0x8000000500027210 */ /* 0x000fe40007ffe0ff */
[----:B------:R-:W-:Y:S02]  /*00e0*/  CS2R R4, SRZ ;  /* 0x0000000000047805 */ /* 0x000fe4000001ff00 */
[----:B------:R-:W-:Y:S02]  /*00f0*/  ISETP.GE.AND P0, PT, R2, 0x800, PT ;  /* 0x000008000200780c */ /* 0x000fe40003f06270 */
[----:B------:R-:W-:-:S02]  /*0100*/  LEA R3, R3, R2, 0xb ;  /* 0x0000000203037211 */ /* 0x000fc400078e58ff */
[----:B------:R-:W-:-:S03]  /*0110*/  ISETP.GT.AND P2, PT, R2, 0x7ff, PT ;  /* 0x000007ff0200780c */ /* 0x000fc60003f44270 */
[----:B--2---:R-:W-:Y:S01]  /*0120*/  IMAD.WIDE R6, R3, 0x4, R6 ;  /* 0x0000000403067825 */ /* 0x004fe200078e0206 */
[----:B------:R-:W-:-:S05]  /*0130*/  CS2R R12, SRZ ;  /* 0x00000000000c7805 */ /* 0x000fca000001ff00 */
[----:B------:R-:W2:Y:S01]  /*0140*/  @!P0 LDG.E.EL.64 R4, desc[UR4][R6.64] ;  /* 0x0000000406048981 */ /* 0x000ea2000c2e1b00 */
[----:B----4-:R-:W-:-:S05]  /*0150*/  IMAD.WIDE R8, R3, 0x4, R8 ;  /* 0x0000000403087825 */ /* 0x010fca00078e0208 */
[----:B------:R-:W3:Y:S01]  /*0160*/  @P2 LDG.E.EL.64 R12, desc[UR4][R8.64+-0x2000] ;  /* 0xffe00004080c2981 */ /* 0x000ee2000c2e1b00 */
[----:B--2---:R-:W-:Y:S02]  /*0170*/  SEL R3, R4, RZ, !P0 ;  /* 0x000000ff04037207 */ /* 0x004fe40004000000 */
[----:B------:R-:W-:-:S03]  /*0180*/  SEL R5, R5, RZ, !P0 ;  /* 0x000000ff05057207 */ /* 0x000fc60004000000 */
[----:B------:R-:W-:Y:S01]  /*0190*/  FADD R2, RZ, -R3 ;  /* 0x80000003ff027221 */ /* 0x000fe20000000000 */
[----:B---3--:R-:W-:Y:S01]  /*01a0*/  SEL R4, R13, RZ, P2 ;  /* 0x000000ff0d047207 */ /* 0x008fe20001000000 */
[----:B------:R-:W-:Y:S02]  /*01b0*/  FADD R10, RZ, -R5 ;  /* 0x80000005ff0a7221 */ /* 0x000fe40000000000 */
[----:B------:R-:W-:Y:S01]  /*01c0*/  FMUL R11, R2, 1.4426950216293334961 ;  /* 0x3fb8aa3b020b7820 */ /* 0x000fe20000400000 */
[----:B------:R-:W-:Y:S01]  /*01d0*/  SEL R2, R12, RZ, P2 ;  /* 0x000000ff0c027207 */ /* 0x000fe20001000000 */
[----:B------:R-:W-:Y:S01]  /*01e0*/  FADD R7, RZ, -R4 ;  /* 0x80000004ff077221 */ /* 0x000fe20000000000 */
[----:B------:R-:W-:Y:S02]  /*01f0*/  FMUL R10, R10, 1.4426950216293334961 ;  /* 0x3fb8aa3b0a0a7820 */ /* 0x000fe40000400000 */
[----:B------:R-:W-:Y:S01]  /*0200*/  FSETP.GEU.AND P1, PT, R11, -126, PT ;  /* 0xc2fc00000b00780b */ /* 0x000fe20003f2e000 */
[----:B------:R-:W-:Y:S01]  /*0210*/  FADD R6, RZ, -R2 ;  /* 0x80000002ff067221 */ /* 0x000fe20000000000 */
[----:B------:R-:W-:Y:S01]  /*0220*/  FMUL R14, R7, 1.4426950216293334961 ;  /* 0x3fb8aa3b070e7820 */ /* 0x000fe20000400000 */
[----:B------:R-:W-:-:S02]  /*0230*/  FSETP.GEU.AND P4, PT, R10, -126, PT ;  /* 0xc2fc00000a00780b */ /* 0x000fc40003f8e000 */
[----:B------:R-:W-:Y:S02]  /*0240*/  FMUL R12, R6, 1.4426950216293334961 ;  /* 0x3fb8aa3b060c7820 */ /* 0x000fe40000400000 */
[----:B------:R-:W-:-:S03]  /*0250*/  FSETP.GEU.AND P3, PT, R14, -126, PT ;  /* 0xc2fc00000e00780b */ /* 0x000fc60003f6e000 */
[----:B------:R-:W-:-:S03]  /*0260*/  FSETP.GEU.AND P2, PT, R12, -126, PT ;  /* 0xc2fc00000c00780b */ /* 0x000fc60003f4e000 */
[----:B------:R-:W-:-:S03]  /*0270*/  @!P1 FMUL R11, R11, 0.5 ;  /* 0x3f0000000b0b9820 */ /* 0x000fc60000400000 */
[----:B------:R-:W-:Y:S01]  /*0280*/  @!P4 FMUL R10, R10, 0.5 ;  /* 0x3f0000000a0ac820 */ /* 0x000fe20000400000 */
[----:B------:R-:W1:Y:S03]  /*0290*/  MUFU.EX2 R6, R11 ;  /* 0x0000000b00067308 */ /* 0x000e660000000800 */
[----:B------:R-:W-:-:S03]  /*02a0*/  @!P3 FMUL R14, R14, 0.5 ;  /* 0x3f0000000e0eb820 */ /* 0x000fc60000400000 */
[----:B------:R-:W-:Y:S02]  /*02b0*/  @!P2 FMUL R12, R12, 0.5 ;  /* 0x3f0000000c0ca820 */ /* 0x000fe40000400000 */
[----:B------:R-:W2:Y:S01]  /*02c0*/  MUFU.EX2 R7, R10 ;  /* 0x0000000a00077308 */ /* 0x000ea20000000800 */
[----:B-1----:R-:W-:-:S07]  /*02d0*/  @!P1 FMUL R6, R6, R6 ;  /* 0x0000000606069220 */ /* 0x002fce0000400000 */
[----:B------:R-:W1:Y:S01]  /*02e0*/  MUFU.EX2 R13, R12 ;  /* 0x0000000c000d7308 */ /* 0x000e620000000800 */
[----:B------:R-:W-:Y:S01]  /*02f0*/  FADD R8, R6, 1 ;  /* 0x3f80000006087421 */ /* 0x000fe20000000000 */
[----:B--2---:R-:W-:-:S06]  /*0300*/  @!P4 FMUL R7, R7, R7 ;  /* 0x000000070707c220 */ /* 0x004fcc0000400000 */
[----:B------:R2:W3:Y:S01]  /*0310*/  MUFU.EX2 R15, R14 ;  /* 0x0000000e000f7308 */ /* 0x0004e20000000800 */
[----:B------:R-:W-:Y:S01]  /*0320*/  FSETP.GT.AND P1, PT, R8, 8.50705917302346158658e+37, PT ;  /* 0x7e8000000800780b */ /* 0x000fe20003f24000 */
[----:B------:R-:W-:Y:S02]  /*0330*/  FADD R9, R7, 1 ;  /* 0x3f80000007097421 */ /* 0x000fe40000000000 */
[----:B------:R-:W4:Y:S01]  /*0340*/  LDC.64 R6, c[0x0][0x220] ;  /* 0x00008800ff067b82 */ /* 0x000f220000000a00 */
[----:B-1----:R-:W-:Y:S02]  /*0350*/  @!P2 FMUL R13, R13, R13 ;  /* 0x0000000d0d0da220 */ /* 0x002fe40000400000 */
[----:B------:R-:W-:Y:S01]  /*0360*/  FSETP.GT.AND P2, PT, R9, 8.50705917302346158658e+37, PT ;  /* 0x7e8000000900780b */ /* 0x000fe20003f44000 */
[----:B--2---:R-:W-:Y:S01]  /*0370*/  HFMA2.MMA R14, -RZ, RZ, 1.625, 0 ;  /* 0x3e800000ff0e7435 */ /* 0x004fe200000001ff */
[----:B------:R-:W-:-:S05]  /*0380*/  FADD R13, R13, 1 ;  /* 0x3f8000000d0d7421 */ /* 0x000fca0000000000 */
[----:B------:R-:W-:Y:S01]  /*0390*/  @P1 FMUL R8, R8, 0.25 ;  /* 0x3e80000008081820 */ /* 0x000fe20000400000 */
[----:B---3--:R-:W-:Y:S01]  /*03a0*/  @!P3 FMUL R15, R15, R15 ;  /* 0x0000000f0f0fb220 */ /* 0x008fe20000400000 */
[----:B------:R-:W-:-:S03]  /*03b0*/  FSETP.GT.AND P3, PT, R13, 8.50705917302346158658e+37, PT ;  /* 0x7e8000000d00780b */ /* 0x000fc60003f64000 */
[----:B------:R-:W-:Y:S01]  /*03c0*/  FADD R15, R15, 1 ;  /* 0x3f8000000f0f7421 */ /* 0x000fe20000000000 */
[----:B------:R-:W1:Y:S01]  /*03d0*/  MUFU.RCP R8, R8 ;  /* 0x0000000800087308 */ /* 0x000e620000001000 */
[----:B------:R-:W-:Y:S01]  /*03e0*/  @P2 FMUL R9, R9, 0.25 ;  /* 0x3e80000009092820 */ /* 0x000fe20000400000 */
[C---:B------:R-:W-:Y:S02]  /*03f0*/  FSEL R11, R14.reuse, 1, P1 ;  /* 0x3f8000000e0b7808 */ /* 0x040fe40000800000 */
[----:B------:R-:W-:Y:S02]  /*0400*/  FSETP.GT.AND P4, PT, R15, 8.50705917302346158658e+37, PT ;  /* 0x7e8000000f00780b */ /* 0x000fe40003f84000 */
[C---:B------:R-:W-:Y:S02]  /*0410*/  FSEL R10, R14.reuse, 1, P2 ;  /* 0x3f8000000e0a7808 */ /* 0x040fe40001000000 */
[----:B------:R-:W2:Y:S01]  /*0420*/  MUFU.RCP R9, R9 ;  /* 0x0000000900097308 */ /* 0x000ea20000001000 */
[----:B------:R-:W-:Y:S01]  /*0430*/  @P3 FMUL R13, R13, 0.25 ;  /* 0x3e8000000d0d3820 */ /* 0x000fe20000400000 */
[----:B------:R-:W-:Y:S01]  /*0440*/  FSEL R12, R14, 1, P3 ;  /* 0x3f8000000e0c7808 */ /* 0x000fe20001800000 */
[----:B----4-:R-:W-:Y:S01]  /*0450*/  IMAD.WIDE R6, R0, 0x4, R6 ;  /* 0x0000000400067825 */ /* 0x010fe200078e0206 */
[----:B------:R-:W-:-:S03]  /*0460*/  FSEL R14, R14, 1, P4 ;  /* 0x3f8000000e0e7808 */ /* 0x000fc60002000000 */
[----:B-1----:R-:W-:Y:S01]  /*0470*/  FMUL R8, R8, R11 ;  /* 0x0000000b08087220 */ /* 0x002fe20000400000 */
[----:B------:R-:W1:Y:S01]  /*0480*/  MUFU.RCP R13, R13 ;  /* 0x0000000d000d7308 */ /* 0x000e620000001000 */
[----:B------:R-:W-:Y:S02]  /*0490*/  @P4 FMUL R15, R15, 0.25 ;  /* 0x3e8000000f0f4820 */ /* 0x000fe40000400000 */
[----:B------:R-:W-:Y:S01]  /*04a0*/  FMUL R8, R3, R8 ;  /* 0x0000000803087220 */ /* 0x000fe20000400000 */
[----:B--2---:R-:W-:-:S04]  /*04b0*/  FMUL R10, R9, R10 ;  /* 0x0000000a090a7220 */ /* 0x004fc80000400000 */
[----:B------:R-:W2:Y:S01]  /*04c0*/  MUFU.RCP R15, R15 ;  /* 0x0000000f000f7308 */ /* 0x000ea20000001000 */
[----:B------:R-:W-:Y:S01]  /*04d0*/  FMUL R9, R5, R10 ;  /* 0x0000000a05097220 */ /* 0x000fe20000400000 */
[----:B-1----:R-:W-:-:S04]  /*04e0*/  FMUL R13, R13, R12 ;  /* 0x0000000c0d0d7220 */ /* 0x002fc80000400000 */
[----:B------:R-:W-:Y:S01]  /*04f0*/  @P0 FMUL R8, R2, R13 ;  /* 0x0000000d02080220 */ /* 0x000fe20000400000 */
[----:B--2---:R-:W-:-:S04]  /*0500*/  FMUL R11, R15, R14 ;  /* 0x0000000e0f0b7220 */ /* 0x004fc80000400000 */
[----:B------:R-:W-:-:S05]  /*0510*/  @P0 FMUL R9, R4, R11 ;  /* 0x0000000b04090220 */ /* 0x000fca0000400000 */
[----:B------:R-:W-:Y:S01]  /*0520*/  STG.E.64 desc[UR4][R6.64], R8 ;  /* 0x0000000806007986 */ /* 0x000fe2000c101b04 */
[----:B------:R-:W-:Y:S05]  /*0530*/  EXIT ;  /* 0x000000000000794d */ /* 0x000fea0003800000 */
.L_x_0:
[----:B------:R-:W-:-:S00]  /*0540*/  BRA `(.L_x_0) ;  /* 0xfffffffc00fc7947 */ /* 0x000fc0000383ffff */
[----:B------:R-:W-:-:S00]  /*0550*/  NOP ;  /* 0x0000000000007918 */ /* 0x000fc00000000000 */
        /* <DEDUP_REMOVED lines=10> */
.L_x_1:


//--------------------- .nv.constant0.triton_poi_fused_cat_28 --------------------------
	.section	.nv.constant0.triton_poi_fused_cat_28,"a",@progbits
	.sectionflags	@""
	.align	4
.nv.constant0.triton_poi_fused_cat_28:
	.zero		556
